//
// Generated by NVIDIA NVVM Compiler
//
// Compiler Build ID: CL-36424714
// Cuda compilation tools, release 13.0, V13.0.88
// Based on NVVM 20.0.0
//

.version 9.0
.target sm_100
.address_size 64

	// .globl	_Z23bilateral_filter_kernelPhS_iiidd

.visible .entry _Z23bilateral_filter_kernelPhS_iiidd(
	.param .u64 .ptr .align 1 _Z23bilateral_filter_kernelPhS_iiidd_param_0,
	.param .u64 .ptr .align 1 _Z23bilateral_filter_kernelPhS_iiidd_param_1,
	.param .u32 _Z23bilateral_filter_kernelPhS_iiidd_param_2,
	.param .u32 _Z23bilateral_filter_kernelPhS_iiidd_param_3,
	.param .u32 _Z23bilateral_filter_kernelPhS_iiidd_param_4,
	.param .f64 _Z23bilateral_filter_kernelPhS_iiidd_param_5,
	.param .f64 _Z23bilateral_filter_kernelPhS_iiidd_param_6
)
{
	.reg .pred 	%p<15>;
	.reg .b16 	%rs<3>;
	.reg .b32 	%r<77>;
	.reg .b32 	%f<5>;
	.reg .b64 	%rd<12>;
	.reg .b64 	%fd<78>;

	ld.param.u64 	%rd3, [_Z23bilateral_filter_kernelPhS_iiidd_param_0];
	ld.param.u32 	%r24, [_Z23bilateral_filter_kernelPhS_iiidd_param_2];
	ld.param.u32 	%r26, [_Z23bilateral_filter_kernelPhS_iiidd_param_3];
	ld.param.u32 	%r25, [_Z23bilateral_filter_kernelPhS_iiidd_param_4];
	ld.param.f64 	%fd21, [_Z23bilateral_filter_kernelPhS_iiidd_param_5];
	ld.param.f64 	%fd22, [_Z23bilateral_filter_kernelPhS_iiidd_param_6];
	cvta.to.global.u64 	%rd1, %rd3;
	mov.u32 	%r27, %ctaid.x;
	mov.u32 	%r28, %ntid.x;
	mov.u32 	%r29, %tid.x;
	mad.lo.s32 	%r30, %r27, %r28, %r29;
	mov.u32 	%r31, %ctaid.y;
	mov.u32 	%r32, %ntid.y;
	mov.u32 	%r33, %tid.y;
	mad.lo.s32 	%r34, %r31, %r32, %r33;
	sub.s32 	%r35, %r24, %r25;
	setp.ge.s32 	%p1, %r30, %r35;
	min.s32 	%r37, %r30, %r34;
	setp.lt.s32 	%p2, %r37, %r25;
	sub.s32 	%r38, %r26, %r25;
	setp.ge.s32 	%p3, %r34, %r38;
	or.pred  	%p4, %p1, %p3;
	or.pred  	%p5, %p4, %p2;
	@%p5 bra 	$L__BB0_14;
	mad.lo.s32 	%r3, %r24, %r34, %r30;
	neg.s32 	%r73, %r25;
	setp.lt.s32 	%p6, %r25, 0;
	mov.f64 	%fd77, 0d7FF8000000000000;
	@%p6 bra 	$L__BB0_13;
	cvt.s64.s32 	%rd4, %r3;
	add.s64 	%rd5, %rd1, %rd4;
	ld.global.u8 	%r5, [%rd5];
	add.f64 	%fd25, %fd21, %fd21;
	mul.f64 	%fd1, %fd21, %fd25;
	add.f64 	%fd26, %fd22, %fd22;
	mul.f64 	%fd2, %fd22, %fd26;
	sub.s32 	%r6, %r30, %r25;
	mov.f64 	%fd73, 0d0000000000000000;
	mov.f64 	%fd74, %fd73;
$L__BB0_3:
	neg.s32 	%r76, %r25;
	shl.b32 	%r40, %r25, 1;
	neg.s32 	%r75, %r40;
	add.s32 	%r41, %r73, %r34;
	mad.lo.s32 	%r74, %r41, %r24, %r6;
$L__BB0_4:
	cvt.s64.s32 	%rd6, %r74;
	add.s64 	%rd7, %rd1, %rd6;
	ld.global.u8 	%rs1, [%rd7];
	mul.lo.s32 	%r42, %r76, %r76;
	mad.lo.s32 	%r43, %r73, %r73, %r42;
	neg.s32 	%r44, %r43;
	cvt.rn.f64.s32 	%fd27, %r44;
	div.rn.f64 	%fd7, %fd27, %fd1;
	fma.rn.f64 	%fd28, %fd7, 0d3FF71547652B82FE, 0d4338000000000000;
	{
	.reg .b32 %temp; 
	mov.b64 	{%r14, %temp}, %fd28;
	}
	mov.f64 	%fd29, 0dC338000000000000;
	add.rn.f64 	%fd30, %fd28, %fd29;
	fma.rn.f64 	%fd31, %fd30, 0dBFE62E42FEFA39EF, %fd7;
	fma.rn.f64 	%fd32, %fd30, 0dBC7ABC9E3B39803F, %fd31;
	fma.rn.f64 	%fd33, %fd32, 0d3E5ADE1569CE2BDF, 0d3E928AF3FCA213EA;
	fma.rn.f64 	%fd34, %fd33, %fd32, 0d3EC71DEE62401315;
	fma.rn.f64 	%fd35, %fd34, %fd32, 0d3EFA01997C89EB71;
	fma.rn.f64 	%fd36, %fd35, %fd32, 0d3F2A01A014761F65;
	fma.rn.f64 	%fd37, %fd36, %fd32, 0d3F56C16C1852B7AF;
	fma.rn.f64 	%fd38, %fd37, %fd32, 0d3F81111111122322;
	fma.rn.f64 	%fd39, %fd38, %fd32, 0d3FA55555555502A1;
	fma.rn.f64 	%fd40, %fd39, %fd32, 0d3FC5555555555511;
	fma.rn.f64 	%fd41, %fd40, %fd32, 0d3FE000000000000B;
	fma.rn.f64 	%fd42, %fd41, %fd32, 0d3FF0000000000000;
	fma.rn.f64 	%fd43, %fd42, %fd32, 0d3FF0000000000000;
	{
	.reg .b32 %temp; 
	mov.b64 	{%r15, %temp}, %fd43;
	}
	{
	.reg .b32 %temp; 
	mov.b64 	{%temp, %r16}, %fd43;
	}
	shl.b32 	%r45, %r14, 20;
	add.s32 	%r46, %r45, %r16;
	mov.b64 	%fd75, {%r15, %r46};
	{
	.reg .b32 %temp; 
	mov.b64 	{%temp, %r47}, %fd7;
	}
	mov.b32 	%f3, %r47;
	abs.f32 	%f1, %f3;
	setp.lt.f32 	%p7, %f1, 0f4086232B;
	@%p7 bra 	$L__BB0_7;
	setp.lt.f64 	%p8, %fd7, 0d0000000000000000;
	add.f64 	%fd44, %fd7, 0d7FF0000000000000;
	selp.f64 	%fd75, 0d0000000000000000, %fd44, %p8;
	setp.geu.f32 	%p9, %f1, 0f40874800;
	@%p9 bra 	$L__BB0_7;
	shr.u32 	%r48, %r14, 31;
	add.s32 	%r49, %r14, %r48;
	shr.s32 	%r50, %r49, 1;
	shl.b32 	%r51, %r50, 20;
	add.s32 	%r52, %r16, %r51;
	mov.b64 	%fd45, {%r15, %r52};
	sub.s32 	%r53, %r14, %r50;
	shl.b32 	%r54, %r53, 20;
	add.s32 	%r55, %r54, 1072693248;
	mov.b32 	%r56, 0;
	mov.b64 	%fd46, {%r56, %r55};
	mul.f64 	%fd75, %fd46, %fd45;
$L__BB0_7:
	cvt.u32.u16 	%r57, %rs1;
	and.b32  	%r58, %r57, 255;
	sub.s32 	%r59, %r58, %r5;
	cvt.rn.f64.s32 	%fd47, %r59;
	neg.f64 	%fd48, %fd47;
	mul.f64 	%fd49, %fd47, %fd48;
	div.rn.f64 	%fd12, %fd49, %fd2;
	fma.rn.f64 	%fd50, %fd12, 0d3FF71547652B82FE, 0d4338000000000000;
	{
	.reg .b32 %temp; 
	mov.b64 	{%r17, %temp}, %fd50;
	}
	mov.f64 	%fd51, 0dC338000000000000;
	add.rn.f64 	%fd52, %fd50, %fd51;
	fma.rn.f64 	%fd53, %fd52, 0dBFE62E42FEFA39EF, %fd12;
	fma.rn.f64 	%fd54, %fd52, 0dBC7ABC9E3B39803F, %fd53;
	fma.rn.f64 	%fd55, %fd54, 0d3E5ADE1569CE2BDF, 0d3E928AF3FCA213EA;
	fma.rn.f64 	%fd56, %fd55, %fd54, 0d3EC71DEE62401315;
	fma.rn.f64 	%fd57, %fd56, %fd54, 0d3EFA01997C89EB71;
	fma.rn.f64 	%fd58, %fd57, %fd54, 0d3F2A01A014761F65;
	fma.rn.f64 	%fd59, %fd58, %fd54, 0d3F56C16C1852B7AF;
	fma.rn.f64 	%fd60, %fd59, %fd54, 0d3F81111111122322;
	fma.rn.f64 	%fd61, %fd60, %fd54, 0d3FA55555555502A1;
	fma.rn.f64 	%fd62, %fd61, %fd54, 0d3FC5555555555511;
	fma.rn.f64 	%fd63, %fd62, %fd54, 0d3FE000000000000B;
	fma.rn.f64 	%fd64, %fd63, %fd54, 0d3FF0000000000000;
	fma.rn.f64 	%fd65, %fd64, %fd54, 0d3FF0000000000000;
	{
	.reg .b32 %temp; 
	mov.b64 	{%r18, %temp}, %fd65;
	}
	{
	.reg .b32 %temp; 
	mov.b64 	{%temp, %r19}, %fd65;
	}
	shl.b32 	%r60, %r17, 20;
	add.s32 	%r61, %r60, %r19;
	mov.b64 	%fd76, {%r18, %r61};
	{
	.reg .b32 %temp; 
	mov.b64 	{%temp, %r62}, %fd12;
	}
	mov.b32 	%f4, %r62;
	abs.f32 	%f2, %f4;
	setp.lt.f32 	%p10, %f2, 0f4086232B;
	@%p10 bra 	$L__BB0_10;
	setp.lt.f64 	%p11, %fd12, 0d0000000000000000;
	add.f64 	%fd66, %fd12, 0d7FF0000000000000;
	selp.f64 	%fd76, 0d0000000000000000, %fd66, %p11;
	setp.geu.f32 	%p12, %f2, 0f40874800;
	@%p12 bra 	$L__BB0_10;
	shr.u32 	%r63, %r17, 31;
	add.s32 	%r64, %r17, %r63;
	shr.s32 	%r65, %r64, 1;
	shl.b32 	%r66, %r65, 20;
	add.s32 	%r67, %r19, %r66;
	mov.b64 	%fd67, {%r18, %r67};
	sub.s32 	%r68, %r17, %r65;
	shl.b32 	%r69, %r68, 20;
	add.s32 	%r70, %r69, 1072693248;
	mov.b32 	%r71, 0;
	mov.b64 	%fd68, {%r71, %r70};
	mul.f64 	%fd76, %fd68, %fd67;
$L__BB0_10:
	mul.f64 	%fd69, %fd75, %fd76;
	add.f64 	%fd74, %fd74, %fd69;
	cvt.rn.f64.u16 	%fd70, %rs1;
	fma.rn.f64 	%fd73, %fd69, %fd70, %fd73;
	add.s32 	%r76, %r76, 1;
	add.s32 	%r75, %r75, 1;
	add.s32 	%r74, %r74, 1;
	setp.ne.s32 	%p13, %r75, 1;
	@%p13 bra 	$L__BB0_4;
	add.s32 	%r23, %r73, 1;
	setp.ne.s32 	%p14, %r73, %r25;
	mov.u32 	%r73, %r23;
	@%p14 bra 	$L__BB0_3;
	div.rn.f64 	%fd77, %fd73, %fd74;
$L__BB0_13:
	ld.param.u64 	%rd11, [_Z23bilateral_filter_kernelPhS_iiidd_param_1];
	cvt.s64.s32 	%rd8, %r3;
	cvt.rzi.u32.f64 	%r72, %fd77;
	cvta.to.global.u64 	%rd9, %rd11;
	add.s64 	%rd10, %rd9, %rd8;
	st.global.u8 	[%rd10], %r72;
$L__BB0_14:
	ret;

}


// ===== COMPILED SASS (sm_100) =====

	.target	sm_100

	.elftype	@"ET_EXEC"


//--------------------- .note.nv.tkinfo           --------------------------
	.section	.note.nv.tkinfo,"",@"SHT_NOTE"
	.sectionflags	@"SHF_NOTE_NV_TKINFO"
	.tkinfo
        /*0018*/ 	.word	0x00000002
        /*0030*/ 	.string	""
        /*0030*/ 	.string	"ptxas"
        /*0030*/ 	.string	"Cuda compilation tools, release 13.0, V13.0.88"
        /*0030*/ 	.string	"Build cuda_13.0.r13.0/compiler.36424714_0"
        /*0030*/ 	.string	"-arch sm_100 -m 64 "



//--------------------- .note.nv.cuinfo           --------------------------
	.section	.note.nv.cuinfo,"",@"SHT_NOTE"
	.sectionflags	@"SHF_NOTE_NV_CUINFO"
        /*0018*/ 	.short	0x0002
        /*001a*/ 	.short	0x0064
        /*001c*/ 	.short	0x0082
	.zero		2


//--------------------- .nv.info                  --------------------------
	.section	.nv.info,"",@"SHT_CUDA_INFO"
	.align	4


	//----- nvinfo : EIATTR_REGCOUNT
	.align		4
        /*0000*/ 	.byte	0x04, 0x2f
        /*0002*/ 	.short	(.L_1 - .L_0)
	.align		4
.L_0:
        /*0004*/ 	.word	index@(_Z23bilateral_filter_kernelPhS_iiidd)
        /*0008*/ 	.word	0x00000026


	//----- nvinfo : EIATTR_FRAME_SIZE
	.align		4
.L_1:
        /*000c*/ 	.byte	0x04, 0x11
        /*000e*/ 	.short	(.L_3 - .L_2)
	.align		4
.L_2:
        /*0010*/ 	.word	index@($__internal_0_$__cuda_sm20_div_rn_f64_full)
        /*0014*/ 	.word	0x00000000


	//----- nvinfo : EIATTR_FRAME_SIZE
	.align		4
.L_3:
        /*0018*/ 	.byte	0x04, 0x11
        /*001a*/ 	.short	(.L_5 - .L_4)
	.align		4
.L_4:
        /*001c*/ 	.word	index@(_Z23bilateral_filter_kernelPhS_iiidd)
        /*0020*/ 	.word	0x00000000


	//----- nvinfo : EIATTR_MIN_STACK_SIZE
	.align		4
.L_5:
        /*0024*/ 	.byte	0x04, 0x12
        /*0026*/ 	.short	(.L_7 - .L_6)
	.align		4
.L_6:
        /*0028*/ 	.word	index@(_Z23bilateral_filter_kernelPhS_iiidd)
        /*002c*/ 	.word	0x00000000
.L_7:


//--------------------- .nv.compat                --------------------------
	.section	.nv.compat,"",@"SHT_CUDA_COMPAT_INFO"
	.align	4
        /*0000*/ 	.byte	0x02, 0x09, 0x00, 0x00, 0x02, 0x02, 0x01, 0x00, 0x02, 0x05, 0x05, 0x00, 0x03, 0x07, 0x01, 0x01
        /*0010*/ 	.byte	0x02, 0x03, 0x00, 0x00, 0x02, 0x06, 0x01, 0x00, 0x04, 0x0b, 0x08, 0x00, 0x01, 0x00, 0x00, 0x00
        /*0020*/ 	.byte	0x00, 0x00, 0x00, 0x00


//--------------------- .nv.info._Z23bilateral_filter_kernelPhS_iiidd --------------------------
	.section	.nv.info._Z23bilateral_filter_kernelPhS_iiidd,"",@"SHT_CUDA_INFO"
	.sectionflags	@""
	.align	4


	//----- nvinfo : EIATTR_CUDA_API_VERSION
	.align		4
        /*0000*/ 	.byte	0x04, 0x37
        /*0002*/ 	.short	(.L_9 - .L_8)
.L_8:
        /*0004*/ 	.word	0x00000082


	//----- nvinfo : EIATTR_KPARAM_INFO
	.align		4
.L_9:
        /*0008*/ 	.byte	0x04, 0x17
        /*000a*/ 	.short	(.L_11 - .L_10)
.L_10:
        /*000c*/ 	.word	0x00000000
        /*0010*/ 	.short	0x0006
        /*0012*/ 	.short	0x0028
        /*0014*/ 	.byte	0x00, 0xf0, 0x21, 0x00


	//----- nvinfo : EIATTR_KPARAM_INFO
	.align		4
.L_11:
        /*0018*/ 	.byte	0x04, 0x17
        /*001a*/ 	.short	(.L_13 - .L_12)
.L_12:
        /*001c*/ 	.word	0x00000000
        /*0020*/ 	.short	0x0005
        /*0022*/ 	.short	0x0020
        /*0024*/ 	.byte	0x00, 0xf0, 0x21, 0x00


	//----- nvinfo : EIATTR_KPARAM_INFO
	.align		4
.L_13:
        /*0028*/ 	.byte	0x04, 0x17
        /*002a*/ 	.short	(.L_15 - .L_14)
.L_14:
        /*002c*/ 	.word	0x00000000
        /*0030*/ 	.short	0x0004
        /*0032*/ 	.short	0x0018
        /*0034*/ 	.byte	0x00, 0xf0, 0x11, 0x00


	//----- nvinfo : EIATTR_KPARAM_INFO
	.align		4
.L_15:
        /*0038*/ 	.byte	0x04, 0x17
        /*003a*/ 	.short	(.L_17 - .L_16)
.L_16:
        /*003c*/ 	.word	0x00000000
        /*0040*/ 	.short	0x0003
        /*0042*/ 	.short	0x0014
        /*0044*/ 	.byte	0x00, 0xf0, 0x11, 0x00


	//----- nvinfo : EIATTR_KPARAM_INFO
	.align		4
.L_17:
        /*0048*/ 	.byte	0x04, 0x17
        /*004a*/ 	.short	(.L_19 - .L_18)
.L_18:
        /*004c*/ 	.word	0x00000000
        /*0050*/ 	.short	0x0002
        /*0052*/ 	.short	0x0010
        /*0054*/ 	.byte	0x00, 0xf0, 0x11, 0x00


	//----- nvinfo : EIATTR_KPARAM_INFO
	.align		4
.L_19:
        /*0058*/ 	.byte	0x04, 0x17
        /*005a*/ 	.short	(.L_21 - .L_20)
.L_20:
        /*005c*/ 	.word	0x00000000
        /*0060*/ 	.short	0x0001
        /*0062*/ 	.short	0x0008
        /*0064*/ 	.byte	0x00, 0xf5, 0x21, 0x00


	//----- nvinfo : EIATTR_KPARAM_INFO
	.align		4
.L_21:
        /*0068*/ 	.byte	0x04, 0x17
        /*006a*/ 	.short	(.L_23 - .L_22)
.L_22:
        /*006c*/ 	.word	0x00000000
        /*0070*/ 	.short	0x0000
        /*0072*/ 	.short	0x0000
        /*0074*/ 	.byte	0x00, 0xf5, 0x21, 0x00


	//----- nvinfo : EIATTR_SPARSE_MMA_MASK
	.align		4
.L_23:
        /*0078*/ 	.byte	0x03, 0x50
        /*007a*/ 	.short	0x0000


	//----- nvinfo : EIATTR_MAXREG_COUNT
	.align		4
        /*007c*/ 	.byte	0x03, 0x1b
        /*007e*/ 	.short	0x00ff


	//----- nvinfo : EIATTR_MERCURY_ISA_VERSION
	.align		4
        /*0080*/ 	.byte	0x03, 0x5f
        /*0082*/ 	.short	0x0101


	//----- nvinfo : EIATTR_VRC_CTA_INIT_COUNT
	.align		4
        /*0084*/ 	.byte	0x02, 0x4a
	.zero		1
	.zero		1


	//----- nvinfo : EIATTR_EXIT_INSTR_OFFSETS
	.align		4
        /*0088*/ 	.byte	0x04, 0x1c
        /*008a*/ 	.short	(.L_25 - .L_24)


	//   ....[0]....
.L_24:
        /*008c*/ 	.word	0x00000110


	//   ....[1]....
        /*0090*/ 	.word	0x00001040


	//----- nvinfo : EIATTR_CRS_STACK_SIZE
	.align		4
.L_25:
        /*0094*/ 	.byte	0x04, 0x1e
        /*0096*/ 	.short	(.L_27 - .L_26)
.L_26:
        /*0098*/ 	.word	0x00000000


	//----- nvinfo : EIATTR_CBANK_PARAM_SIZE
	.align		4
.L_27:
        /*009c*/ 	.byte	0x03, 0x19
        /*009e*/ 	.short	0x0030


	//----- nvinfo : EIATTR_PARAM_CBANK
	.align		4
        /*00a0*/ 	.byte	0x04, 0x0a
        /*00a2*/ 	.short	(.L_29 - .L_28)
	.align		4
.L_28:
        /*00a4*/ 	.word	index@(.nv.constant0._Z23bilateral_filter_kernelPhS_iiidd)
        /*00a8*/ 	.short	0x0380
        /*00aa*/ 	.short	0x0030


	//----- nvinfo : EIATTR_SW_WAR
	.align		4
.L_29:
        /*00ac*/ 	.byte	0x04, 0x36
        /*00ae*/ 	.short	(.L_31 - .L_30)
.L_30:
        /*00b0*/ 	.word	0x00000008
.L_31:


//--------------------- .nv.callgraph             --------------------------
	.section	.nv.callgraph,"",@"SHT_CUDA_CALLGRAPH"
	.align	4
	.sectionentsize	8
	.align		4
        /*0000*/ 	.word	0x00000000
	.align		4
        /*0004*/ 	.word	0xffffffff
	.align		4
        /*0008*/ 	.word	0x00000000
	.align		4
        /*000c*/ 	.word	0xfffffffe
	.align		4
        /*0010*/ 	.word	0x00000000
	.align		4
        /*0014*/ 	.word	0xfffffffd
	.align		4
        /*0018*/ 	.word	0x00000000
	.align		4
        /*001c*/ 	.word	0xfffffffc


//--------------------- .text._Z23bilateral_filter_kernelPhS_iiidd --------------------------
	.section	.text._Z23bilateral_filter_kernelPhS_iiidd,"ax",@progbits
	.align	128
        .global         _Z23bilateral_filter_kernelPhS_iiidd
        .type           _Z23bilateral_filter_kernelPhS_iiidd,@function
        .size           _Z23bilateral_filter_kernelPhS_iiidd,(.L_x_17 - _Z23bilateral_filter_kernelPhS_iiidd)
        .other          _Z23bilateral_filter_kernelPhS_iiidd,@"STO_CUDA_ENTRY STV_DEFAULT"
_Z23bilateral_filter_kernelPhS_iiidd:
.text._Z23bilateral_filter_kernelPhS_iiidd:
[----:B------:R-:W-:Y:S01]  /*0000*/  LDC R1, c[0x0][0x37c] ;  /* 0x0000df00ff017b82 */ /* 0x000fe20000000800 */
[----:B------:R-:W0:Y:S07]  /*0010*/  S2R R3, SR_TID.Y ;  /* 0x0000000000037919 */ /* 0x000e2e0000002200 */
[----:B------:R-:W1:Y:S01]  /*0020*/  LDC R17, c[0x0][0x360] ;  /* 0x0000d800ff117b82 */ /* 0x000e620000000800 */
[----:B------:R-:W2:Y:S01]  /*0030*/  LDCU UR12, c[0x0][0x398] ;  /* 0x00007300ff0c77ac */ /* 0x000ea20008000800 */
[----:B------:R-:W1:Y:S01]  /*0040*/  S2R R0, SR_TID.X ;  /* 0x0000000000007919 */ /* 0x000e620000002100 */
[----:B------:R-:W2:Y:S05]  /*0050*/  LDCU.64 UR10, c[0x0][0x390] ;  /* 0x00007200ff0a77ac */ /* 0x000eaa0008000a00 */
[----:B------:R-:W0:Y:S08]  /*0060*/  S2UR UR6, SR_CTAID.Y ;  /* 0x00000000000679c3 */ /* 0x000e300000002600 */
[----:B------:R-:W0:Y:S01]  /*0070*/  LDC R2, c[0x0][0x364] ;  /* 0x0000d900ff027b82 */ /* 0x000e220000000800 */
[----:B--2---:R-:W-:-:S07]  /*0080*/  UIADD3 UR4, UPT, UPT, -UR12, UR11, URZ ;  /* 0x0000000b0c047290 */ /* 0x004fce000fffe1ff */
[----:B------:R-:W1:Y:S01]  /*0090*/  S2UR UR5, SR_CTAID.X ;  /* 0x00000000000579c3 */ /* 0x000e620000002500 */
[----:B0-----:R-:W-:-:S05]  /*00a0*/  IMAD R2, R2, UR6, R3 ;  /* 0x0000000602027c24 */ /* 0x001fca000f8e0203 */
[----:B------:R-:W-:Y:S01]  /*00b0*/  ISETP.GE.AND P0, PT, R2, UR4, PT ;  /* 0x0000000402007c0c */ /* 0x000fe2000bf06270 */
[----:B-1----:R-:W-:Y:S01]  /*00c0*/  IMAD R17, R17, UR5, R0 ;  /* 0x0000000511117c24 */ /* 0x002fe2000f8e0200 */
[----:B------:R-:W-:-:S04]  /*00d0*/  UIADD3 UR5, UPT, UPT, UR10, -UR12, URZ ;  /* 0x8000000c0a057290 */ /* 0x000fc8000fffe0ff */
[C---:B------:R-:W-:Y:S02]  /*00e0*/  VIMNMX R0, PT, PT, R17.reuse, R2, PT ;  /* 0x0000000211007248 */ /* 0x040fe40003fe0100 */
[----:B------:R-:W-:-:S04]  /*00f0*/  ISETP.GE.OR P0, PT, R17, UR5, P0 ;  /* 0x0000000511007c0c */ /* 0x000fc80008706670 */
[----:B------:R-:W-:-:S13]  /*0100*/  ISETP.LT.OR P0, PT, R0, UR12, P0 ;  /* 0x0000000c00007c0c */ /* 0x000fda0008701670 */
[----:B------:R-:W-:Y:S05]  /*0110*/  @P0 EXIT ;  /* 0x000000000000094d */ /* 0x000fea0003800000 */
[----:B------:R-:W-:Y:S01]  /*0120*/  UISETP.GE.AND UP0, UPT, UR12, URZ, UPT ;  /* 0x000000ff0c00728c */ /* 0x000fe2000bf06270 */
[----:B------:R-:W-:Y:S01]  /*0130*/  IMAD R3, R2, UR10, R17 ;  /* 0x0000000a02037c24 */ /* 0x000fe2000f8e0211 */
[----:B------:R-:W0:Y:S01]  /*0140*/  LDCU.64 UR8, c[0x0][0x358] ;  /* 0x00006b00ff0877ac */ /* 0x000e220008000a00 */
[----:B------:R-:W-:Y:S02]  /*0150*/  IMAD.MOV.U32 R4, RZ, RZ, 0x0 ;  /* 0x00000000ff047424 */ /* 0x000fe400078e00ff */
[----:B------:R-:W-:-:S04]  /*0160*/  IMAD.MOV.U32 R5, RZ, RZ, 0x7ff80000 ;  /* 0x7ff80000ff057424 */ /* 0x000fc800078e00ff */
[----:B------:R-:W-:Y:S05]  /*0170*/  BRA.U !UP0, `(.L_x_0) ;  /* 0x0000000d089c7547 */ /* 0x000fea000b800000 */
[----:B------:R-:W1:Y:S01]  /*0180*/  LDCU.64 UR4, c[0x0][0x380] ;  /* 0x00007000ff0477ac */ /* 0x000e620008000a00 */
[----:B------:R-:W2:Y:S08]  /*0190*/  LDC.64 R8, c[0x0][0x3a0] ;  /* 0x0000e800ff087b82 */ /* 0x000eb00000000a00 */
[----:B------:R-:W3:Y:S01]  /*01a0*/  LDC.64 R10, c[0x0][0x3a8] ;  /* 0x0000ea00ff0a7b82 */ /* 0x000ee20000000a00 */
[----:B-1----:R-:W-:-:S04]  /*01b0*/  IADD3 R6, P0, PT, R3, UR4, RZ ;  /* 0x0000000403067c10 */ /* 0x002fc8000ff1e0ff */
[----:B------:R-:W-:-:S05]  /*01c0*/  LEA.HI.X.SX32 R7, R3, UR5, 0x1, P0 ;  /* 0x0000000503077c11 */ /* 0x000fca00080f0eff */
[----:B0-----:R0:W5:Y:S01]  /*01d0*/  LDG.E.U8 R4, desc[UR8][R6.64] ;  /* 0x0000000806047981 */ /* 0x001162000c1e1100 */
[----:B--2---:R-:W-:Y:S01]  /*01e0*/  DADD R14, R8, R8 ;  /* 0x00000000080e7229 */ /* 0x004fe20000000008 */
[----:B------:R-:W-:Y:S01]  /*01f0*/  VIADD R5, R17, -UR12 ;  /* 0x8000000c11057c36 */ /* 0x000fe20008000000 */
[----:B------:R-:W-:Y:S01]  /*0200*/  UIADD3 UR4, UPT, UPT, -UR12, URZ, URZ ;  /* 0x000000ff0c047290 */ /* 0x000fe2000fffe1ff */
[----:B---3--:R-:W-:-:S05]  /*0210*/  DADD R12, R10, R10 ;  /* 0x000000000a0c7229 */ /* 0x008fca000000000a */
[----:B------:R-:W-:Y:S01]  /*0220*/  DMUL R14, R14, R8 ;  /* 0x000000080e0e7228 */ /* 0x000fe20000000000 */
[----:B------:R-:W-:Y:S02]  /*0230*/  CS2R R8, SRZ ;  /* 0x0000000000087805 */ /* 0x000fe4000001ff00 */
[----:B------:R-:W-:Y:S01]  /*0240*/  DMUL R12, R12, R10 ;  /* 0x0000000a0c0c7228 */ /* 0x000fe20000000000 */
[----:B0-----:R-:W-:-:S10]  /*0250*/  CS2R R10, SRZ ;  /* 0x00000000000a7805 */ /* 0x001fd4000001ff00 */
.L_x_9:
[----:B------:R-:W0:Y:S01]  /*0260*/  LDCU UR6, c[0x0][0x390] ;  /* 0x00007200ff0677ac */ /* 0x000e220008000800 */
[----:B------:R-:W-:Y:S01]  /*0270*/  VIADD R6, R2, UR4 ;  /* 0x0000000402067c36 */ /* 0x000fe20008000000 */
[----:B------:R-:W1:Y:S01]  /*0280*/  LDCU UR5, c[0x0][0x398] ;  /* 0x00007300ff0577ac */ /* 0x000e620008000800 */
[----:B------:R-:W2:Y:S02]  /*0290*/  LDCU.64 UR14, c[0x0][0x380] ;  /* 0x00007000ff0e77ac */ /* 0x000ea40008000a00 */
[----:B0-----:R-:W-:Y:S01]  /*02a0*/  IMAD R6, R6, UR6, R5 ;  /* 0x0000000606067c24 */ /* 0x001fe2000f8e0205 */
[----:B-1----:R-:W-:Y:S02]  /*02b0*/  UIADD3 UR7, UPT, UPT, -UR5, URZ, URZ ;  /* 0x000000ff05077290 */ /* 0x002fe4000fffe1ff */
[----:B--2---:R-:W-:-:S12]  /*02c0*/  ULEA UR5, -UR5, URZ, 0x1 ;  /* 0x000000ff05057291 */ /* 0x004fd8000f8e09ff */
.L_x_8:
[----:B------:R-:W0:Y:S01]  /*02d0*/  MUFU.RCP64H R17, R15 ;  /* 0x0000000f00117308 */ /* 0x000e220000001800 */
[----:B------:R-:W-:Y:S01]  /*02e0*/  IMAD.MOV.U32 R16, RZ, RZ, 0x1 ;  /* 0x00000001ff107424 */ /* 0x000fe200078e00ff */
[----:B------:R-:W-:Y:S01]  /*02f0*/  UIMAD UR6, UR7, UR7, URZ ;  /* 0x00000007070672a4 */ /* 0x000fe2000f8e02ff */
[----:B------:R-:W-:-:S04]  /*0300*/  IADD3 R22, P0, PT, R6, UR14, RZ ;  /* 0x0000000e06167c10 */ /* 0x000fc8000ff1e0ff */
[----:B0-----:R-:W-:Y:S01]  /*0310*/  DFMA R18, -R14, R16, 1 ;  /* 0x3ff000000e12742b */ /* 0x001fe20000000110 */
[----:B------:R-:W-:Y:S01]  /*0320*/  UIMAD UR6, UR4, UR4, UR6 ;  /* 0x00000004040672a4 */ /* 0x000fe2000f8e0206 */
[----:B------:R-:W-:-:S06]  /*0330*/  LEA.HI.X.SX32 R23, R6, UR15, 0x1, P0 ;  /* 0x0000000f06177c11 */ /* 0x000fcc00080f0eff */
[----:B------:R-:W-:Y:S01]  /*0340*/  DFMA R18, R18, R18, R18 ;  /* 0x000000121212722b */ /* 0x000fe20000000012 */
[----:B------:R-:W-:Y:S01]  /*0350*/  UIADD3 UR6, UPT, UPT, -UR6, URZ, URZ ;  /* 0x000000ff06067290 */ /* 0x000fe2000fffe1ff */
[----:B-----5:R0:W5:Y:S06]  /*0360*/  LDG.E.U8 R7, desc[UR8][R22.64] ;  /* 0x0000000816077981 */ /* 0x02016c000c1e1100 */
[----:B------:R-:W-:Y:S02]  /*0370*/  DFMA R18, R16, R18, R16 ;  /* 0x000000121012722b */ /* 0x000fe40000000010 */
[----:B------:R-:W1:Y:S06]  /*0380*/  I2F.F64 R16, UR6 ;  /* 0x0000000600107d12 */ /* 0x000e6c0008201c00 */
[----:B------:R-:W-:-:S08]  /*0390*/  DFMA R20, -R14, R18, 1 ;  /* 0x3ff000000e14742b */ /* 0x000fd00000000112 */
[----:B------:R-:W-:Y:S01]  /*03a0*/  DFMA R18, R18, R20, R18 ;  /* 0x000000141212722b */ /* 0x000fe20000000012 */
[----:B-1----:R-:W-:-:S07]  /*03b0*/  FSETP.GEU.AND P1, PT, |R17|, 6.5827683646048100446e-37, PT ;  /* 0x036000001100780b */ /* 0x002fce0003f2e200 */
[----:B------:R-:W-:-:S08]  /*03c0*/  DMUL R20, R16, R18 ;  /* 0x0000001210147228 */ /* 0x000fd00000000000 */
[----:B0-----:R-:W-:-:S08]  /*03d0*/  DFMA R22, -R14, R20, R16 ;  /* 0x000000140e16722b */ /* 0x001fd00000000110 */
[----:B------:R-:W-:-:S10]  /*03e0*/  DFMA R18, R18, R22, R20 ;  /* 0x000000161212722b */ /* 0x000fd40000000014 */
[----:B------:R-:W-:-:S05]  /*03f0*/  FFMA R0, RZ, R15, R19 ;  /* 0x0000000fff007223 */ /* 0x000fca0000000013 */
[----:B------:R-:W-:-:S13]  /*0400*/  FSETP.GT.AND P0, PT, |R0|, 1.469367938527859385e-39, PT ;  /* 0x001000000000780b */ /* 0x000fda0003f04200 */
[----:B------:R-:W-:Y:S05]  /*0410*/  @P0 BRA P1, `(.L_x_1) ;  /* 0x0000000000200947 */ /* 0x000fea0000800000 */
[----:B------:R-:W-:Y:S01]  /*0420*/  IMAD.MOV.U32 R22, RZ, RZ, R16 ;  /* 0x000000ffff167224 */ /* 0x000fe200078e0010 */
[----:B------:R-:W-:Y:S01]  /*0430*/  MOV R0, 0x480 ;  /* 0x0000048000007802 */ /* 0x000fe20000000f00 */
[----:B------:R-:W-:Y:S02]  /*0440*/  IMAD.MOV.U32 R23, RZ, RZ, R17 ;  /* 0x000000ffff177224 */ /* 0x000fe400078e0011 */
[----:B------:R-:W-:Y:S02]  /*0450*/  IMAD.MOV.U32 R20, RZ, RZ, R14 ;  /* 0x000000ffff147224 */ /* 0x000fe400078e000e */
[----:B------:R-:W-:-:S07]  /*0460*/  IMAD.MOV.U32 R21, RZ, RZ, R15 ;  /* 0x000000ffff157224 */ /* 0x000fce00078e000f */
[----:B-----5:R-:W-:Y:S05]  /*0470*/  CALL.REL.NOINC `($__internal_0_$__cuda_sm20_div_rn_f64_full) ;  /* 0x0000000800f47944 */ /* 0x020fea0003c00000 */
[----:B------:R-:W-:Y:S02]  /*0480*/  IMAD.MOV.U32 R18, RZ, RZ, R20 ;  /* 0x000000ffff127224 */ /* 0x000fe400078e0014 */
[----:B------:R-:W-:-:S07]  /*0490*/  IMAD.MOV.U32 R19, RZ, RZ, R21 ;  /* 0x000000ffff137224 */ /* 0x000fce00078e0015 */
.L_x_1:
[----:B------:R-:W-:Y:S01]  /*04a0*/  IMAD.MOV.U32 R22, RZ, RZ, 0x652b82fe ;  /* 0x652b82feff167424 */ /* 0x000fe200078e00ff */
[----:B------:R-:W-:Y:S01]  /*04b0*/  UMOV UR10, 0xfefa39ef ;  /* 0xfefa39ef000a7882 */ /* 0x000fe20000000000 */
[----:B------:R-:W-:Y:S01]  /*04c0*/  IMAD.MOV.U32 R23, RZ, RZ, 0x3ff71547 ;  /* 0x3ff71547ff177424 */ /* 0x000fe200078e00ff */
[----:B------:R-:W-:Y:S01]  /*04d0*/  UMOV UR11, 0x3fe62e42 ;  /* 0x3fe62e42000b7882 */ /* 0x000fe20000000000 */
[----:B------:R-:W-:Y:S01]  /*04e0*/  IMAD.MOV.U32 R24, RZ, RZ, -0x35dec16 ;  /* 0xfca213eaff187424 */ /* 0x000fe200078e00ff */
[----:B------:R-:W-:Y:S01]  /*04f0*/  FSETP.GEU.AND P2, PT, |R19|, 4.1917929649353027344, PT ;  /* 0x4086232b1300780b */ /* 0x000fe20003f4e200 */
[----:B------:R-:W-:Y:S01]  /*0500*/  IMAD.MOV.U32 R25, RZ, RZ, 0x3e928af3 ;  /* 0x3e928af3ff197424 */ /* 0x000fe200078e00ff */
[----:B------:R-:W-:Y:S01]  /*0510*/  BSSY.RECONVERGENT B0, `(.L_x_2) ;  /* 0x0000043000007945 */ /* 0x000fe20003800200 */
[----:B------:R-:W-:Y:S01]  /*0520*/  DFMA R22, R18, R22, 6.75539944105574400000e+15 ;  /* 0x433800001216742b */ /* 0x000fe20000000016 */
[----:B-----5:R-:W-:-:S07]  /*0530*/  IMAD.IADD R0, R7, 0x1, -R4 ;  /* 0x0000000107007824 */ /* 0x020fce00078e0a04 */
[----:B------:R-:W-:-:S08]  /*0540*/  DADD R16, R22, -6.75539944105574400000e+15 ;  /* 0xc338000016107429 */ /* 0x000fd00000000000 */
[----:B------:R-:W-:Y:S01]  /*0550*/  DFMA R20, R16, -UR10, R18 ;  /* 0x8000000a10147c2b */ /* 0x000fe20008000012 */
[----:B------:R-:W-:Y:S01]  /*0560*/  UMOV UR10, 0x3b39803f ;  /* 0x3b39803f000a7882 */ /* 0x000fe20000000000 */
[----:B------:R-:W-:-:S06]  /*0570*/  UMOV UR11, 0x3c7abc9e ;  /* 0x3c7abc9e000b7882 */ /* 0x000fcc0000000000 */
[----:B------:R-:W-:Y:S01]  /*0580*/  DFMA R16, R16, -UR10, R20 ;  /* 0x8000000a10107c2b */ /* 0x000fe20008000014 */
[----:B------:R-:W-:Y:S01]  /*0590*/  UMOV UR10, 0x69ce2bdf ;  /* 0x69ce2bdf000a7882 */ /* 0x000fe20000000000 */
[----:B------:R-:W0:Y:S01]  /*05a0*/  MUFU.RCP64H R21, R13 ;  /* 0x0000000d00157308 */ /* 0x000e220000001800 */
[----:B------:R-:W-:Y:S01]  /*05b0*/  UMOV UR11, 0x3e5ade15 ;  /* 0x3e5ade15000b7882 */ /* 0x000fe20000000000 */
[----:B------:R-:W-:-:S04]  /*05c0*/  IMAD.MOV.U32 R20, RZ, RZ, 0x1 ;  /* 0x00000001ff147424 */ /* 0x000fc800078e00ff */
[----:B------:R-:W-:Y:S01]  /*05d0*/  DFMA R24, R16, UR10, R24 ;  /* 0x0000000a10187c2b */ /* 0x000fe20008000018 */
[----:B------:R-:W-:Y:S01]  /*05e0*/  UMOV UR10, 0x62401315 ;  /* 0x62401315000a7882 */ /* 0x000fe20000000000 */
[----:B------:R-:W-:-:S06]  /*05f0*/  UMOV UR11, 0x3ec71dee ;  /* 0x3ec71dee000b7882 */ /* 0x000fcc0000000000 */
[----:B------:R-:W-:Y:S01]  /*0600*/  DFMA R24, R16, R24, UR10 ;  /* 0x0000000a10187e2b */ /* 0x000fe20008000018 */
[----:B------:R-:W-:Y:S01]  /*0610*/  UMOV UR10, 0x7c89eb71 ;  /* 0x7c89eb71000a7882 */ /* 0x000fe20000000000 */
[----:B------:R-:W-:Y:S01]  /*0620*/  UMOV UR11, 0x3efa0199 ;  /* 0x3efa0199000b7882 */ /* 0x000fe20000000000 */
[----:B0-----:R-:W-:-:S05]  /*0630*/  DFMA R26, -R12, R20, 1 ;  /* 0x3ff000000c1a742b */ /* 0x001fca0000000114 */
[----:B------:R-:W-:Y:S01]  /*0640*/  DFMA R24, R16, R24, UR10 ;  /* 0x0000000a10187e2b */ /* 0x000fe20008000018 */
[----:B------:R-:W-:Y:S01]  /*0650*/  UMOV UR10, 0x14761f65 ;  /* 0x14761f65000a7882 */ /* 0x000fe20000000000 */
[----:B------:R-:W-:Y:S01]  /*0660*/  UMOV UR11, 0x3f2a01a0 ;  /* 0x3f2a01a0000b7882 */ /* 0x000fe20000000000 */
[----:B------:R-:W-:-:S05]  /*0670*/  DFMA R28, R26, R26, R26 ;  /* 0x0000001a1a1c722b */ /* 0x000fca000000001a */
[----:B------:R-:W-:Y:S01]  /*0680*/  DFMA R26, R16, R24, UR10 ;  /* 0x0000000a101a7e2b */ /* 0x000fe20008000018 */
[----:B------:R-:W-:Y:S01]  /*0690*/  UMOV UR10, 0x1852b7af ;  /* 0x1852b7af000a7882 */ /* 0x000fe20000000000 */
[----:B------:R-:W-:Y:S01]  /*06a0*/  UMOV UR11, 0x3f56c16c ;  /* 0x3f56c16c000b7882 */ /* 0x000fe20000000000 */
[----:B------:R-:W-:Y:S01]  /*06b0*/  DFMA R20, R20, R28, R20 ;  /* 0x0000001c1414722b */ /* 0x000fe20000000014 */
[----:B------:R-:W0:Y:S04]  /*06c0*/  I2F.F64 R24, R0 ;  /* 0x0000000000187312 */ /* 0x000e280000201c00 */
[----:B------:R-:W-:Y:S01]  /*06d0*/  DFMA R26, R16, R26, UR10 ;  /* 0x0000000a101a7e2b */ /* 0x000fe2000800001a */
[----:B------:R-:W-:Y:S01]  /*06e0*/  UMOV UR10, 0x11122322 ;  /* 0x11122322000a7882 */ /* 0x000fe20000000000 */
[----:B------:R-:W-:Y:S01]  /*06f0*/  UMOV UR11, 0x3f811111 ;  /* 0x3f811111000b7882 */ /* 0x000fe20000000000 */
[----:B------:R-:W-:-:S05]  /*0700*/  DFMA R28, -R12, R20, 1 ;  /* 0x3ff000000c1c742b */ /* 0x000fca0000000114 */
[----:B------:R-:W-:Y:S01]  /*0710*/  DFMA R26, R16, R26, UR10 ;  /* 0x0000000a101a7e2b */ /* 0x000fe2000800001a */
[----:B------:R-:W-:Y:S01]  /*0720*/  UMOV UR10, 0x555502a1 ;  /* 0x555502a1000a7882 */ /* 0x000fe20000000000 */
[----:B------:R-:W-:Y:S01]  /*0730*/  UMOV UR11, 0x3fa55555 ;  /* 0x3fa55555000b7882 */ /* 0x000fe20000000000 */
[----:B------:R-:W-:Y:S02]  /*0740*/  DFMA R20, R20, R28, R20 ;  /* 0x0000001c1414722b */ /* 0x000fe40000000014 */
[----:B0-----:R-:W-:-:S03]  /*0750*/  DMUL R24, R24, -R24 ;  /* 0x8000001818187228 */ /* 0x001fc60000000000 */
[----:B------:R-:W-:Y:S01]  /*0760*/  DFMA R26, R16, R26, UR10 ;  /* 0x0000000a101a7e2b */ /* 0x000fe2000800001a */
[----:B------:R-:W-:Y:S01]  /*0770*/  UMOV UR10, 0x55555511 ;  /* 0x55555511000a7882 */ /* 0x000fe20000000000 */
[----:B------:R-:W-:-:S03]  /*0780*/  UMOV UR11, 0x3fc55555 ;  /* 0x3fc55555000b7882 */ /* 0x000fc60000000000 */
[----:B------:R-:W-:Y:S02]  /*0790*/  DMUL R28, R24, R20 ;  /* 0x00000014181c7228 */ /* 0x000fe40000000000 */
[----:B------:R-:W-:Y:S01]  /*07a0*/  FSETP.GEU.AND P1, PT, |R25|, 6.5827683646048100446e-37, PT ;  /* 0x036000001900780b */ /* 0x000fe20003f2e200 */
[----:B------:R-:W-:Y:S01]  /*07b0*/  DFMA R26, R16, R26, UR10 ;  /* 0x0000000a101a7e2b */ /* 0x000fe2000800001a */
[----:B------:R-:W-:Y:S01]  /*07c0*/  UMOV UR10, 0xb ;  /* 0x0000000b000a7882 */ /* 0x000fe20000000000 */
[----:B------:R-:W-:-:S03]  /*07d0*/  UMOV UR11, 0x3fe00000 ;  /* 0x3fe00000000b7882 */ /* 0x000fc60000000000 */
[----:B------:R-:W-:-:S03]  /*07e0*/  DFMA R30, -R12, R28, R24 ;  /* 0x0000001c0c1e722b */ /* 0x000fc60000000118 */
[----:B------:R-:W-:-:S05]  /*07f0*/  DFMA R26, R16, R26, UR10 ;  /* 0x0000000a101a7e2b */ /* 0x000fca000800001a */
[----:B------:R-:W-:-:S03]  /*0800*/  DFMA R20, R20, R30, R28 ;  /* 0x0000001e1414722b */ /* 0x000fc6000000001c */
[----:B------:R-:W-:-:S07]  /*0810*/  DFMA R26, R16, R26, 1 ;  /* 0x3ff00000101a742b */ /* 0x000fce000000001a */
[----:B------:R-:W-:Y:S01]  /*0820*/  FFMA R0, RZ, R13, R21 ;  /* 0x0000000dff007223 */ /* 0x000fe20000000015 */
[----:B------:R-:W-:-:S04]  /*0830*/  DFMA R26, R16, R26, 1 ;  /* 0x3ff00000101a742b */ /* 0x000fc8000000001a */
[----:B------:R-:W-:-:S06]  /*0840*/  FSETP.GT.AND P0, PT, |R0|, 1.469367938527859385e-39, PT ;  /* 0x001000000000780b */ /* 0x000fcc0003f04200 */
[----:B------:R-:W-:Y:S02]  /*0850*/  IMAD R17, R22, 0x100000, R27 ;  /* 0x0010000016117824 */ /* 0x000fe400078e021b */
[----:B------:R-:W-:Y:S01]  /*0860*/  IMAD.MOV.U32 R16, RZ, RZ, R26 ;  /* 0x000000ffff107224 */ /* 0x000fe200078e001a */
[----:B------:R-:W-:Y:S06]  /*0870*/  @!P2 BRA `(.L_x_3) ;  /* 0x000000000030a947 */ /* 0x000fec0003800000 */
[----:B------:R-:W-:Y:S01]  /*0880*/  FSETP.GEU.AND P3, PT, |R19|, 4.2275390625, PT ;  /* 0x408748001300780b */ /* 0x000fe20003f6e200 */
[C---:B------:R-:W-:Y:S02]  /*0890*/  DADD R16, R18.reuse, +INF ;  /* 0x7ff0000012107429 */ /* 0x040fe40000000000 */
[----:B------:R-:W-:-:S08]  /*08a0*/  DSETP.GEU.AND P2, PT, R18, RZ, PT ;  /* 0x000000ff1200722a */ /* 0x000fd00003f4e000 */
[----:B------:R-:W-:Y:S02]  /*08b0*/  FSEL R16, R16, RZ, P2 ;  /* 0x000000ff10107208 */ /* 0x000fe40001000000 */
[----:B------:R-:W-:Y:S02]  /*08c0*/  @!P3 LEA.HI R0, R22, R22, RZ, 0x1 ;  /* 0x000000161600b211 */ /* 0x000fe400078f08ff */
[----:B------:R-:W-:Y:S02]  /*08d0*/  FSEL R17, R17, RZ, P2 ;  /* 0x000000ff11117208 */ /* 0x000fe40001000000 */
[----:B------:R-:W-:-:S05]  /*08e0*/  @!P3 SHF.R.S32.HI R19, RZ, 0x1, R0 ;  /* 0x00000001ff13b819 */ /* 0x000fca0000011400 */
[----:B------:R-:W-:Y:S02]  /*08f0*/  @!P3 IMAD.IADD R18, R22, 0x1, -R19 ;  /* 0x000000011612b824 */ /* 0x000fe400078e0a13 */
[----:B------:R-:W-:-:S03]  /*0900*/  @!P3 IMAD R27, R19, 0x100000, R27 ;  /* 0x00100000131bb824 */ /* 0x000fc600078e021b */
[----:B------:R-:W-:Y:S01]  /*0910*/  @!P3 LEA R19, R18, 0x3ff00000, 0x14 ;  /* 0x3ff000001213b811 */ /* 0x000fe200078ea0ff */
[----:B------:R-:W-:-:S06]  /*0920*/  @!P3 IMAD.MOV.U32 R18, RZ, RZ, RZ ;  /* 0x000000ffff12b224 */ /* 0x000fcc00078e00ff */
[----:B------:R-:W-:-:S11]  /*0930*/  @!P3 DMUL R16, R26, R18 ;  /* 0x000000121a10b228 */ /* 0x000fd60000000000 */
.L_x_3:
[----:B------:R-:W-:Y:S05]  /*0940*/  BSYNC.RECONVERGENT B0 ;  /* 0x0000000000007941 */ /* 0x000fea0003800200 */
.L_x_2:
[----:B------:R-:W-:Y:S04]  /*0950*/  BSSY.RECONVERGENT B0, `(.L_x_4) ;  /* 0x0000008000007945 */ /* 0x000fe80003800200 */
[----:B------:R-:W-:Y:S05]  /*0960*/  @P0 BRA P1, `(.L_x_5) ;  /* 0x0000000000180947 */ /* 0x000fea0000800000 */
[----:B------:R-:W-:Y:S01]  /*0970*/  IMAD.MOV.U32 R22, RZ, RZ, R24 ;  /* 0x000000ffff167224 */ /* 0x000fe200078e0018 */
[----:B------:R-:W-:Y:S01]  /*0980*/  MOV R0, 0x9d0 ;  /* 0x000009d000007802 */ /* 0x000fe20000000f00 */
[----:B------:R-:W-:Y:S02]  /*0990*/  IMAD.MOV.U32 R23, RZ, RZ, R25 ;  /* 0x000000ffff177224 */ /* 0x000fe400078e0019 */
[----:B------:R-:W-:Y:S02]  /*09a0*/  IMAD.MOV.U32 R20, RZ, RZ, R12 ;  /* 0x000000ffff147224 */ /* 0x000fe400078e000c */
[----:B------:R-:W-:-:S07]  /*09b0*/  IMAD.MOV.U32 R21, RZ, RZ, R13 ;  /* 0x000000ffff157224 */ /* 0x000fce00078e000d */
[----:B------:R-:W-:Y:S05]  /*09c0*/  CALL.REL.NOINC `($__internal_0_$__cuda_sm20_div_rn_f64_full) ;  /* 0x0000000400a07944 */ /* 0x000fea0003c00000 */
.L_x_5:
[----:B------:R-:W-:Y:S05]  /*09d0*/  BSYNC.RECONVERGENT B0 ;  /* 0x0000000000007941 */ /* 0x000fea0003800200 */
.L_x_4:
[----:B------:R-:W-:Y:S01]  /*09e0*/  IMAD.MOV.U32 R18, RZ, RZ, 0x652b82fe ;  /* 0x652b82feff127424 */ /* 0x000fe200078e00ff */
[----:B------:R-:W-:Y:S01]  /*09f0*/  UMOV UR10, 0xfefa39ef ;  /* 0xfefa39ef000a7882 */ /* 0x000fe20000000000 */
[----:B------:R-:W-:Y:S01]  /*0a00*/  IMAD.MOV.U32 R19, RZ, RZ, 0x3ff71547 ;  /* 0x3ff71547ff137424 */ /* 0x000fe200078e00ff */
[----:B------:R-:W-:Y:S01]  /*0a10*/  UMOV UR11, 0x3fe62e42 ;  /* 0x3fe62e42000b7882 */ /* 0x000fe20000000000 */
[----:B------:R-:W-:Y:S01]  /*0a20*/  FSETP.GEU.AND P0, PT, |R21|, 4.1917929649353027344, PT ;  /* 0x4086232b1500780b */ /* 0x000fe20003f0e200 */
[----:B------:R-:W-:Y:S03]  /*0a30*/  BSSY.RECONVERGENT B0, `(.L_x_6) ;  /* 0x0000035000007945 */ /* 0x000fe60003800200 */
[----:B------:R-:W-:-:S08]  /*0a40*/  DFMA R18, R20, R18, 6.75539944105574400000e+15 ;  /* 0x433800001412742b */ /* 0x000fd00000000012 */
[----:B------:R-:W-:-:S08]  /*0a50*/  DADD R22, R18, -6.75539944105574400000e+15 ;  /* 0xc338000012167429 */ /* 0x000fd00000000000 */
[----:B------:R-:W-:Y:S01]  /*0a60*/  DFMA R24, R22, -UR10, R20 ;  /* 0x8000000a16187c2b */ /* 0x000fe20008000014 */
[----:B------:R-:W-:Y:S01]  /*0a70*/  UMOV UR10, 0x3b39803f ;  /* 0x3b39803f000a7882 */ /* 0x000fe20000000000 */
[----:B------:R-:W-:-:S06]  /*0a80*/  UMOV UR11, 0x3c7abc9e ;  /* 0x3c7abc9e000b7882 */ /* 0x000fcc0000000000 */
[----:B------:R-:W-:Y:S01]  /*0a90*/  DFMA R22, R22, -UR10, R24 ;  /* 0x8000000a16167c2b */ /* 0x000fe20008000018 */
[----:B------:R-:W-:Y:S01]  /*0aa0*/  UMOV UR10, 0x69ce2bdf ;  /* 0x69ce2bdf000a7882 */ /* 0x000fe20000000000 */
[----:B------:R-:W-:Y:S01]  /*0ab0*/  IMAD.MOV.U32 R24, RZ, RZ, -0x35dec16 ;  /* 0xfca213eaff187424 */ /* 0x000fe200078e00ff */
[----:B------:R-:W-:Y:S01]  /*0ac0*/  UMOV UR11, 0x3e5ade15 ;  /* 0x3e5ade15000b7882 */ /* 0x000fe20000000000 */
[----:B------:R-:W-:-:S06]  /*0ad0*/  IMAD.MOV.U32 R25, RZ, RZ, 0x3e928af3 ;  /* 0x3e928af3ff197424 */ /* 0x000fcc00078e00ff */
[----:B------:R-:W-:Y:S01]  /*0ae0*/  DFMA R24, R22, UR10, R24 ;  /* 0x0000000a16187c2b */ /* 0x000fe20008000018 */
[----:B------:R-:W-:Y:S01]  /*0af0*/  UMOV UR10, 0x62401315 ;  /* 0x62401315000a7882 */ /* 0x000fe20000000000 */
[----:B------:R-:W-:-:S06]  /*0b00*/  UMOV UR11, 0x3ec71dee ;  /* 0x3ec71dee000b7882 */ /* 0x000fcc0000000000 */
[----:B------:R-:W-:Y:S01]  /*0b10*/  DFMA R24, R22, R24, UR10 ;  /* 0x0000000a16187e2b */ /* 0x000fe20008000018 */
        /* <DEDUP_REMOVED lines=20> */
[----:B------:R-:W-:-:S08]  /*0c60*/  DFMA R24, R22, R24, UR10 ;  /* 0x0000000a16187e2b */ /* 0x000fd00008000018 */
[----:B------:R-:W-:-:S08]  /*0c70*/  DFMA R24, R22, R24, 1 ;  /* 0x3ff000001618742b */ /* 0x000fd00000000018 */
[----:B------:R-:W-:-:S10]  /*0c80*/  DFMA R24, R22, R24, 1 ;  /* 0x3ff000001618742b */ /* 0x000fd40000000018 */
        /* <DEDUP_REMOVED lines=12> */
[----:B------:R-:W-:Y:S02]  /*0d50*/  @!P1 LEA R19, R18, 0x3ff00000, 0x14 ;  /* 0x3ff0000012139811 */ /* 0x000fe400078ea0ff */
[----:B------:R-:W-:-:S06]  /*0d60*/  @!P1 MOV R18, RZ ;  /* 0x000000ff00129202 */ /* 0x000fcc0000000f00 */
[----:B------:R-:W-:-:S11]  /*0d70*/  @!P1 DMUL R22, R24, R18 ;  /* 0x0000001218169228 */ /* 0x000fd60000000000 */
.L_x_7:
[----:B------:R-:W-:Y:S05]  /*0d80*/  BSYNC.RECONVERGENT B0 ;  /* 0x0000000000007941 */ /* 0x000fea0003800200 */
.L_x_6:
[----:B------:R-:W0:Y:S01]  /*0d90*/  I2F.F64.U16 R18, R7 ;  /* 0x0000000700127312 */ /* 0x000e220000101800 */
[----:B------:R-:W-:Y:S01]  /*0da0*/  UIADD3 UR5, UPT, UPT, UR5, 0x1, URZ ;  /* 0x0000000105057890 */ /* 0x000fe2000fffe0ff */
[----:B------:R-:W-:Y:S01]  /*0db0*/  DMUL R16, R22, R16 ;  /* 0x0000001016107228 */ /* 0x000fe20000000000 */
[----:B------:R-:W-:Y:S01]  /*0dc0*/  VIADD R6, R6, 0x1 ;  /* 0x0000000106067836 */ /* 0x000fe20000000000 */
[----:B------:R-:W-:Y:S02]  /*0dd0*/  UIADD3 UR7, UPT, UPT, UR7, 0x1, URZ ;  /* 0x0000000107077890 */ /* 0x000fe4000fffe0ff */
[----:B------:R-:W-:-:S04]  /*0de0*/  UISETP.NE.AND UP0, UPT, UR5, 0x1, UPT ;  /* 0x000000010500788c */ /* 0x000fc8000bf05270 */
[C---:B------:R-:W-:Y:S02]  /*0df0*/  DADD R8, R16.reuse, R8 ;  /* 0x0000000010087229 */ /* 0x040fe40000000008 */
[----:B0-----:R-:W-:-:S03]  /*0e00*/  DFMA R10, R16, R18, R10 ;  /* 0x00000012100a722b */ /* 0x001fc6000000000a */
[----:B------:R-:W-:Y:S08]  /*0e10*/  BRA.U UP0, `(.L_x_8) ;  /* 0xfffffff5002c7547 */ /* 0x000ff0000b83ffff */
[----:B------:R-:W0:Y:S01]  /*0e20*/  LDCU UR6, c[0x0][0x398] ;  /* 0x00007300ff0677ac */ /* 0x000e220008000800 */
[----:B------:R-:W-:Y:S02]  /*0e30*/  UIADD3 UR5, UPT, UPT, UR4, 0x1, URZ ;  /* 0x0000000104057890 */ /* 0x000fe4000fffe0ff */
[----:B0-----:R-:W-:-:S05]  /*0e40*/  UISETP.NE.AND UP0, UPT, UR4, UR6, UPT ;  /* 0x000000060400728c */ /* 0x001fca000bf05270 */
[----:B------:R-:W-:-:S04]  /*0e50*/  UMOV UR4, UR5 ;  /* 0x0000000500047c82 */ /* 0x000fc80008000000 */
[----:B------:R-:W-:Y:S05]  /*0e60*/  BRA.U UP0, `(.L_x_9) ;  /* 0xfffffff100fc7547 */ /* 0x000fea000b83ffff */
[----:B------:R-:W0:Y:S01]  /*0e70*/  MUFU.RCP64H R5, R9 ;  /* 0x0000000900057308 */ /* 0x000e220000001800 */
[----:B------:R-:W-:Y:S01]  /*0e80*/  IMAD.MOV.U32 R4, RZ, RZ, 0x1 ;  /* 0x00000001ff047424 */ /* 0x000fe200078e00ff */
[----:B------:R-:W-:Y:S01]  /*0e90*/  FSETP.GEU.AND P1, PT, |R11|, 6.5827683646048100446e-37, PT ;  /* 0x036000000b00780b */ /* 0x000fe20003f2e200 */
[----:B------:R-:W-:Y:S04]  /*0ea0*/  BSSY.RECONVERGENT B0, `(.L_x_0) ;  /* 0x0000014000007945 */ /* 0x000fe80003800200 */
[----:B0-----:R-:W-:-:S08]  /*0eb0*/  DFMA R6, -R8, R4, 1 ;  /* 0x3ff000000806742b */ /* 0x001fd00000000104 */
[----:B------:R-:W-:-:S08]  /*0ec0*/  DFMA R6, R6, R6, R6 ;  /* 0x000000060606722b */ /* 0x000fd00000000006 */
[----:B------:R-:W-:-:S08]  /*0ed0*/  DFMA R6, R4, R6, R4 ;  /* 0x000000060406722b */ /* 0x000fd00000000004 */
[----:B------:R-:W-:-:S08]  /*0ee0*/  DFMA R4, -R8, R6, 1 ;  /* 0x3ff000000804742b */ /* 0x000fd00000000106 */
[----:B------:R-:W-:-:S08]  /*0ef0*/  DFMA R4, R6, R4, R6 ;  /* 0x000000040604722b */ /* 0x000fd00000000006 */
[----:B------:R-:W-:-:S08]  /*0f00*/  DMUL R6, R10, R4 ;  /* 0x000000040a067228 */ /* 0x000fd00000000000 */
[----:B------:R-:W-:-:S08]  /*0f10*/  DFMA R12, -R8, R6, R10 ;  /* 0x00000006080c722b */ /* 0x000fd0000000010a */
        /* <DEDUP_REMOVED lines=9> */
[----:B------:R-:W-:Y:S05]  /*0fb0*/  CALL.REL.NOINC `($__internal_0_$__cuda_sm20_div_rn_f64_full) ;  /* 0x0000000000247944 */ /* 0x000fea0003c00000 */
[----:B------:R-:W-:Y:S02]  /*0fc0*/  IMAD.MOV.U32 R4, RZ, RZ, R20 ;  /* 0x000000ffff047224 */ /* 0x000fe400078e0014 */
[----:B------:R-:W-:-:S07]  /*0fd0*/  IMAD.MOV.U32 R5, RZ, RZ, R21 ;  /* 0x000000ffff057224 */ /* 0x000fce00078e0015 */
.L_x_10:
[----:B------:R-:W-:Y:S05]  /*0fe0*/  BSYNC.RECONVERGENT B0 ;  /* 0x0000000000007941 */ /* 0x000fea0003800200 */
.L_x_0:
[----:B------:R-:W1:Y:S01]  /*0ff0*/  LDCU.64 UR4, c[0x0][0x388] ;  /* 0x00007100ff0477ac */ /* 0x000e620008000a00 */
[----:B------:R-:W0:Y:S01]  /*1000*/  F2I.U32.F64.TRUNC R5, R4 ;  /* 0x0000000400057311 */ /* 0x000e22000030d000 */
[----:B-1----:R-:W-:-:S04]  /*1010*/  IADD3 R2, P0, PT, R3, UR4, RZ ;  /* 0x0000000403027c10 */ /* 0x002fc8000ff1e0ff */
[----:B------:R-:W-:-:S05]  /*1020*/  LEA.HI.X.SX32 R3, R3, UR5, 0x1, P0 ;  /* 0x0000000503037c11 */ /* 0x000fca00080f0eff */
[----:B0-----:R-:W-:Y:S01]  /*1030*/  STG.E.U8 desc[UR8][R2.64], R5 ;  /* 0x0000000502007986 */ /* 0x001fe2000c101108 */
[----:B------:R-:W-:Y:S05]  /*1040*/  EXIT ;  /* 0x000000000000794d */ /* 0x000fea0003800000 */
        .weak           $__internal_0_$__cuda_sm20_div_rn_f64_full
        .type           $__internal_0_$__cuda_sm20_div_rn_f64_full,@function
        .size           $__internal_0_$__cuda_sm20_div_rn_f64_full,(.L_x_17 - $__internal_0_$__cuda_sm20_div_rn_f64_full)
$__internal_0_$__cuda_sm20_div_rn_f64_full:
[C---:B------:R-:W-:Y:S01]  /*1050*/  FSETP.GEU.AND P0, PT, |R21|.reuse, 1.469367938527859385e-39, PT ;  /* 0x001000001500780b */ /* 0x040fe20003f0e200 */
[----:B------:R-:W-:Y:S01]  /*1060*/  IMAD.MOV.U32 R24, RZ, RZ, 0x1 ;  /* 0x00000001ff187424 */ /* 0x000fe200078e00ff */
[----:B------:R-:W-:Y:S01]  /*1070*/  LOP3.LUT R18, R21, 0x800fffff, RZ, 0xc0, !PT ;  /* 0x800fffff15127812 */ /* 0x000fe200078ec0ff */
[----:B------:R-:W-:Y:S01]  /*1080*/  IMAD.MOV.U32 R33, RZ, RZ, 0x1ca00000 ;  /* 0x1ca00000ff217424 */ /* 0x000fe200078e00ff */
[C---:B------:R-:W-:Y:S01]  /*1090*/  FSETP.GEU.AND P2, PT, |R23|.reuse, 1.469367938527859385e-39, PT ;  /* 0x001000001700780b */ /* 0x040fe20003f4e200 */
[----:B------:R-:W-:Y:S01]  /*10a0*/  BSSY.RECONVERGENT B1, `(.L_x_11) ;  /* 0x0000052000017945 */ /* 0x000fe20003800200 */
[----:B------:R-:W-:Y:S01]  /*10b0*/  LOP3.LUT R19, R18, 0x3ff00000, RZ, 0xfc, !PT ;  /* 0x3ff0000012137812 */ /* 0x000fe200078efcff */
[----:B------:R-:W-:Y:S01]  /*10c0*/  IMAD.MOV.U32 R18, RZ, RZ, R20 ;  /* 0x000000ffff127224 */ /* 0x000fe200078e0014 */
[----:B------:R-:W-:Y:S02]  /*10d0*/  LOP3.LUT R32, R23, 0x7ff00000, RZ, 0xc0, !PT ;  /* 0x7ff0000017207812 */ /* 0x000fe400078ec0ff */
[----:B------:R-:W-:-:S03]  /*10e0*/  LOP3.LUT R35, R21, 0x7ff00000, RZ, 0xc0, !PT ;  /* 0x7ff0000015237812 */ /* 0x000fc600078ec0ff */
[----:B------:R-:W-:Y:S01]  /*10f0*/  @!P0 DMUL R18, R20, 8.98846567431157953865e+307 ;  /* 0x7fe0000014128828 */ /* 0x000fe20000000000 */
[----:B------:R-:W-:-:S03]  /*1100*/  ISETP.GE.U32.AND P1, PT, R32, R35, PT ;  /* 0x000000232000720c */ /* 0x000fc60003f26070 */
[----:B------:R-:W-:Y:S02]  /*1110*/  @!P2 LOP3.LUT R27, R21, 0x7ff00000, RZ, 0xc0, !PT ;  /* 0x7ff00000151ba812 */ /* 0x000fe400078ec0ff */
[----:B------:R-:W0:Y:S02]  /*1120*/  MUFU.RCP64H R25, R19 ;  /* 0x0000001300197308 */ /* 0x000e240000001800 */
[----:B------:R-:W-:Y:S02]  /*1130*/  @!P2 ISETP.GE.U32.AND P3, PT, R32, R27, PT ;  /* 0x0000001b2000a20c */ /* 0x000fe40003f66070 */
[----:B------:R-:W-:Y:S02]  /*1140*/  @!P0 LOP3.LUT R35, R19, 0x7ff00000, RZ, 0xc0, !PT ;  /* 0x7ff0000013238812 */ /* 0x000fe400078ec0ff */
[----:B------:R-:W-:-:S04]  /*1150*/  @!P2 SEL R27, R33, 0x63400000, !P3 ;  /* 0x63400000211ba807 */ /* 0x000fc80005800000 */
[----:B------:R-:W-:-:S04]  /*1160*/  @!P2 LOP3.LUT R30, R27, 0x80000000, R23, 0xf8, !PT ;  /* 0x800000001b1ea812 */ /* 0x000fc800078ef817 */
[----:B------:R-:W-:Y:S01]  /*1170*/  @!P2 LOP3.LUT R31, R30, 0x100000, RZ, 0xfc, !PT ;  /* 0x001000001e1fa812 */ /* 0x000fe200078efcff */
[----:B------:R-:W-:Y:S01]  /*1180*/  @!P2 IMAD.MOV.U32 R30, RZ, RZ, RZ ;  /* 0x000000ffff1ea224 */ /* 0x000fe200078e00ff */
[----:B0-----:R-:W-:-:S08]  /*1190*/  DFMA R28, R24, -R18, 1 ;  /* 0x3ff00000181c742b */ /* 0x001fd00000000812 */
[----:B------:R-:W-:-:S08]  /*11a0*/  DFMA R28, R28, R28, R28 ;  /* 0x0000001c1c1c722b */ /* 0x000fd0000000001c */
[----:B------:R-:W-:Y:S01]  /*11b0*/  DFMA R28, R24, R28, R24 ;  /* 0x0000001c181c722b */ /* 0x000fe20000000018 */
[----:B------:R-:W-:Y:S01]  /*11c0*/  SEL R25, R33, 0x63400000, !P1 ;  /* 0x6340000021197807 */ /* 0x000fe20004800000 */
[----:B------:R-:W-:-:S03]  /*11d0*/  IMAD.MOV.U32 R24, RZ, RZ, R22 ;  /* 0x000000ffff187224 */ /* 0x000fc600078e0016 */
[----:B------:R-:W-:-:S03]  /*11e0*/  LOP3.LUT R25, R25, 0x800fffff, R23, 0xf8, !PT ;  /* 0x800fffff19197812 */ /* 0x000fc600078ef817 */
[----:B------:R-:W-:-:S03]  /*11f0*/  DFMA R26, R28, -R18, 1 ;  /* 0x3ff000001c1a742b */ /* 0x000fc60000000812 */
[----:B------:R-:W-:-:S05]  /*1200*/  @!P2 DFMA R24, R24, 2, -R30 ;  /* 0x400000001818a82b */ /* 0x000fca000000081e */
[----:B------:R-:W-:-:S08]  /*1210*/  DFMA R26, R28, R26, R28 ;  /* 0x0000001a1c1a722b */ /* 0x000fd0000000001c */
[----:B------:R-:W-:-:S08]  /*1220*/  DMUL R28, R26, R24 ;  /* 0x000000181a1c7228 */ /* 0x000fd00000000000 */
[----:B------:R-:W-:-:S08]  /*1230*/  DFMA R30, R28, -R18, R24 ;  /* 0x800000121c1e722b */ /* 0x000fd00000000018 */
[----:B------:R-:W-:Y:S01]  /*1240*/  DFMA R30, R26, R30, R28 ;  /* 0x0000001e1a1e722b */ /* 0x000fe2000000001c */
[----:B------:R-:W-:Y:S01]  /*1250*/  IMAD.MOV.U32 R28, RZ, RZ, R32 ;  /* 0x000000ffff1c7224 */ /* 0x000fe200078e0020 */
[----:B------:R-:W-:-:S05]  /*1260*/  @!P2 LOP3.LUT R28, R25, 0x7ff00000, RZ, 0xc0, !PT ;  /* 0x7ff00000191ca812 */ /* 0x000fca00078ec0ff */
[----:B------:R-:W-:-:S05]  /*1270*/  VIADD R26, R28, 0xffffffff ;  /* 0xffffffff1c1a7836 */ /* 0x000fca0000000000 */
[----:B------:R-:W-:Y:S01]  /*1280*/  ISETP.GT.U32.AND P0, PT, R26, 0x7feffffe, PT ;  /* 0x7feffffe1a00780c */ /* 0x000fe20003f04070 */
[----:B------:R-:W-:-:S05]  /*1290*/  VIADD R26, R35, 0xffffffff ;  /* 0xffffffff231a7836 */ /* 0x000fca0000000000 */
[----:B------:R-:W-:-:S13]  /*12a0*/  ISETP.GT.U32.OR P0, PT, R26, 0x7feffffe, P0 ;  /* 0x7feffffe1a00780c */ /* 0x000fda0000704470 */
[----:B------:R-:W-:Y:S05]  /*12b0*/  @P0 BRA `(.L_x_12) ;  /* 0x00000000006c0947 */ /* 0x000fea0003800000 */
[----:B------:R-:W-:-:S04]  /*12c0*/  LOP3.LUT R23, R21, 0x7ff00000, RZ, 0xc0, !PT ;  /* 0x7ff0000015177812 */ /* 0x000fc800078ec0ff */
[CC--:B------:R-:W-:Y:S02]  /*12d0*/  VIADDMNMX R22, R32.reuse, -R23.reuse, 0xb9600000, !PT ;  /* 0xb960000020167446 */ /* 0x0c0fe40007800917 */
[----:B------:R-:W-:Y:S02]  /*12e0*/  ISETP.GE.U32.AND P0, PT, R32, R23, PT ;  /* 0x000000172000720c */ /* 0x000fe40003f06070 */
[----:B------:R-:W-:Y:S02]  /*12f0*/  VIMNMX R22, PT, PT, R22, 0x46a00000, PT ;  /* 0x46a0000016167848 */ /* 0x000fe40003fe0100 */
[----:B------:R-:W-:-:S05]  /*1300*/  SEL R33, R33, 0x63400000, !P0 ;  /* 0x6340000021217807 */ /* 0x000fca0004000000 */
[----:B------:R-:W-:Y:S02]  /*1310*/  IMAD.IADD R28, R22, 0x1, -R33 ;  /* 0x00000001161c7824 */ /* 0x000fe400078e0a21 */
[----:B------:R-:W-:-:S03]  /*1320*/  IMAD.MOV.U32 R22, RZ, RZ, RZ ;  /* 0x000000ffff167224 */ /* 0x000fc600078e00ff */
[----:B------:R-:W-:-:S06]  /*1330*/  IADD3 R23, PT, PT, R28, 0x7fe00000, RZ ;  /* 0x7fe000001c177810 */ /* 0x000fcc0007ffe0ff */
[----:B------:R-:W-:-:S10]  /*1340*/  DMUL R26, R30, R22 ;  /* 0x000000161e1a7228 */ /* 0x000fd40000000000 */
[----:B------:R-:W-:-:S13]  /*1350*/  FSETP.GTU.AND P0, PT, |R27|, 1.469367938527859385e-39, PT ;  /* 0x001000001b00780b */ /* 0x000fda0003f0c200 */
[----:B------:R-:W-:Y:S05]  /*1360*/  @P0 BRA `(.L_x_13) ;  /* 0x0000000000940947 */ /* 0x000fea0003800000 */
[----:B------:R-:W-:Y:S01]  /*1370*/  DFMA R18, R30, -R18, R24 ;  /* 0x800000121e12722b */ /* 0x000fe20000000018 */
[----:B------:R-:W-:-:S09]  /*1380*/  IMAD.MOV.U32 R22, RZ, RZ, RZ ;  /* 0x000000ffff167224 */ /* 0x000fd200078e00ff */
[C---:B------:R-:W-:Y:S02]  /*1390*/  FSETP.NEU.AND P0, PT, R19.reuse, RZ, PT ;  /* 0x000000ff1300720b */ /* 0x040fe40003f0d000 */
[----:B------:R-:W-:-:S04]  /*13a0*/  LOP3.LUT R21, R19, 0x80000000, R21, 0x48, !PT ;  /* 0x8000000013157812 */ /* 0x000fc800078e4815 */
[----:B------:R-:W-:-:S07]  /*13b0*/  LOP3.LUT R23, R21, R23, RZ, 0xfc, !PT ;  /* 0x0000001715177212 */ /* 0x000fce00078efcff */
[----:B------:R-:W-:Y:S05]  /*13c0*/  @!P0 BRA `(.L_x_13) ;  /* 0x00000000007c8947 */ /* 0x000fea0003800000 */
[----:B------:R-:W-:Y:S01]  /*13d0*/  IMAD.MOV R19, RZ, RZ, -R28 ;  /* 0x000000ffff137224 */ /* 0x000fe200078e0a1c */
[----:B------:R-:W-:Y:S01]  /*13e0*/  DMUL.RP R22, R30, R22 ;  /* 0x000000161e167228 */ /* 0x000fe20000008000 */
[----:B------:R-:W-:-:S06]  /*13f0*/  IMAD.MOV.U32 R18, RZ, RZ, RZ ;  /* 0x000000ffff127224 */ /* 0x000fcc00078e00ff */
[----:B------:R-:W-:-:S03]  /*1400*/  DFMA R18, R26, -R18, R30 ;  /* 0x800000121a12722b */ /* 0x000fc6000000001e */
[----:B------:R-:W-:-:S03]  /*1410*/  LOP3.LUT R21, R23, R21, RZ, 0x3c, !PT ;  /* 0x0000001517157212 */ /* 0x000fc600078e3cff */
[----:B------:R-:W-:-:S04]  /*1420*/  IADD3 R18, PT, PT, -R28, -0x43300000, RZ ;  /* 0xbcd000001c127810 */ /* 0x000fc80007ffe1ff */
[----:B------:R-:W-:-:S04]  /*1430*/  FSETP.NEU.AND P0, PT, |R19|, R18, PT ;  /* 0x000000121300720b */ /* 0x000fc80003f0d200 */
[----:B------:R-:W-:Y:S02]  /*1440*/  FSEL R26, R22, R26, !P0 ;  /* 0x0000001a161a7208 */ /* 0x000fe40004000000 */
[----:B------:R-:W-:Y:S01]  /*1450*/  FSEL R27, R21, R27, !P0 ;  /* 0x0000001b151b7208 */ /* 0x000fe20004000000 */
[----:B------:R-:W-:Y:S06]  /*1460*/  BRA `(.L_x_13) ;  /* 0x0000000000547947 */ /* 0x000fec0003800000 */
.L_x_12:
[----:B------:R-:W-:-:S14]  /*1470*/  DSETP.NAN.AND P0, PT, R22, R22, PT ;  /* 0x000000161600722a */ /* 0x000fdc0003f08000 */
[----:B------:R-:W-:Y:S05]  /*1480*/  @P0 BRA `(.L_x_14) ;  /* 0x0000000000440947 */ /* 0x000fea0003800000 */
[----:B------:R-:W-:-:S14]  /*1490*/  DSETP.NAN.AND P0, PT, R20, R20, PT ;  /* 0x000000141400722a */ /* 0x000fdc0003f08000 */
[----:B------:R-:W-:Y:S05]  /*14a0*/  @P0 BRA `(.L_x_15) ;  /* 0x0000000000300947 */ /* 0x000fea0003800000 */
[----:B------:R-:W-:Y:S01]  /*14b0*/  ISETP.NE.AND P0, PT, R28, R35, PT ;  /* 0x000000231c00720c */ /* 0x000fe20003f05270 */
[----:B------:R-:W-:Y:S02]  /*14c0*/  IMAD.MOV.U32 R26, RZ, RZ, 0x0 ;  /* 0x00000000ff1a7424 */ /* 0x000fe400078e00ff */
[----:B------:R-:W-:-:S10]  /*14d0*/  IMAD.MOV.U32 R27, RZ, RZ, -0x80000 ;  /* 0xfff80000ff1b7424 */ /* 0x000fd400078e00ff */
[----:B------:R-:W-:Y:S05]  /*14e0*/  @!P0 BRA `(.L_x_13) ;  /* 0x0000000000348947 */ /* 0x000fea0003800000 */
[----:B------:R-:W-:Y:S02]  /*14f0*/  ISETP.NE.AND P0, PT, R28, 0x7ff00000, PT ;  /* 0x7ff000001c00780c */ /* 0x000fe40003f05270 */
[----:B------:R-:W-:Y:S02]  /*1500*/  LOP3.LUT R27, R23, 0x80000000, R21, 0x48, !PT ;  /* 0x80000000171b7812 */ /* 0x000fe400078e4815 */
[----:B------:R-:W-:-:S13]  /*1510*/  ISETP.EQ.OR P0, PT, R35, RZ, !P0 ;  /* 0x000000ff2300720c */ /* 0x000fda0004702670 */
[----:B------:R-:W-:Y:S01]  /*1520*/  @P0 LOP3.LUT R18, R27, 0x7ff00000, RZ, 0xfc, !PT ;  /* 0x7ff000001b120812 */ /* 0x000fe200078efcff */
[----:B------:R-:W-:Y:S02]  /*1530*/  @!P0 IMAD.MOV.U32 R26, RZ, RZ, RZ ;  /* 0x000000ffff1a8224 */ /* 0x000fe400078e00ff */
[----:B------:R-:W-:Y:S02]  /*1540*/  @P0 IMAD.MOV.U32 R26, RZ, RZ, RZ ;  /* 0x000000ffff1a0224 */ /* 0x000fe400078e00ff */
[----:B------:R-:W-:Y:S01]  /*1550*/  @P0 IMAD.MOV.U32 R27, RZ, RZ, R18 ;  /* 0x000000ffff1b0224 */ /* 0x000fe200078e0012 */
[----:B------:R-:W-:Y:S06]  /*1560*/  BRA `(.L_x_13) ;  /* 0x0000000000147947 */ /* 0x000fec0003800000 */
.L_x_15:
[----:B------:R-:W-:Y:S01]  /*1570*/  LOP3.LUT R27, R21, 0x80000, RZ, 0xfc, !PT ;  /* 0x00080000151b7812 */ /* 0x000fe200078efcff */
[----:B------:R-:W-:Y:S01]  /*1580*/  IMAD.MOV.U32 R26, RZ, RZ, R20 ;  /* 0x000000ffff1a7224 */ /* 0x000fe200078e0014 */
[----:B------:R-:W-:Y:S06]  /*1590*/  BRA `(.L_x_13) ;  /* 0x0000000000087947 */ /* 0x000fec0003800000 */
.L_x_14:
[----:B------:R-:W-:Y:S01]  /*15a0*/  LOP3.LUT R27, R23, 0x80000, RZ, 0xfc, !PT ;  /* 0x00080000171b7812 */ /* 0x000fe200078efcff */
[----:B------:R-:W-:-:S07]  /*15b0*/  IMAD.MOV.U32 R26, RZ, RZ, R22 ;  /* 0x000000ffff1a7224 */ /* 0x000fce00078e0016 */
.L_x_13:
[----:B------:R-:W-:Y:S05]  /*15c0*/  BSYNC.RECONVERGENT B1 ;  /* 0x0000000000017941 */ /* 0x000fea0003800200 */
.L_x_11:
[----:B------:R-:W-:Y:S02]  /*15d0*/  IMAD.MOV.U32 R18, RZ, RZ, R0 ;  /* 0x000000ffff127224 */ /* 0x000fe400078e0000 */
[----:B------:R-:W-:Y:S02]  /*15e0*/  IMAD.MOV.U32 R19, RZ, RZ, 0x0 ;  /* 0x00000000ff137424 */ /* 0x000fe400078e00ff */
[----:B------:R-:W-:Y:S02]  /*15f0*/  IMAD.MOV.U32 R20, RZ, RZ, R26 ;  /* 0x000000ffff147224 */ /* 0x000fe400078e001a */
[----:B------:R-:W-:Y:S01]  /*1600*/  IMAD.MOV.U32 R21, RZ, RZ, R27 ;  /* 0x000000ffff157224 */ /* 0x000fe200078e001b */
[----:B------:R-:W-:Y:S06]  /*1610*/  RET.REL.NODEC R18 `(_Z23bilateral_filter_kernelPhS_iiidd) ;  /* 0xffffffe812787950 */ /* 0x000fec0003c3ffff */
.L_x_16:
[----:B------:R-:W-:-:S00]  /*1620*/  BRA `(.L_x_16) ;  /* 0xfffffffc00fc7947 */ /* 0x000fc0000383ffff */
[----:B------:R-:W-:-:S00]  /*1630*/  NOP ;  /* 0x0000000000007918 */ /* 0x000fc00000000000 */
        /* <DEDUP_REMOVED lines=12> */
.L_x_17:


//--------------------- .nv.shared.reserved.0     --------------------------
	.section	.nv.shared.reserved.0,"aw",@nobits
	.weak		__nv_reservedSMEM_offset_0_alias
	.size		__nv_reservedSMEM_offset_0_alias, 0, 64
	.other		__nv_reservedSMEM_offset_0_alias,@"STO_CUDA_RESERVED_SHARED STV_DEFAULT"
__nv_reservedSMEM_offset_0_alias:
	.zero		0
	.zero		64


//--------------------- .nv.constant0._Z23bilateral_filter_kernelPhS_iiidd --------------------------
	.section	.nv.constant0._Z23bilateral_filter_kernelPhS_iiidd,"a",@progbits
	.sectionflags	@""
	.align	4
.nv.constant0._Z23bilateral_filter_kernelPhS_iiidd:
	.zero		944


//--------------------- SYMBOLS --------------------------

	.type		.nv.reservedSmem.offset0,@object
	.size		.nv.reservedSmem.offset0,0x4
